//
// Generated by NVIDIA NVVM Compiler
//
// Compiler Build ID: CL-36424714
// Cuda compilation tools, release 13.0, V13.0.88
// Based on NVVM 20.0.0
//

.version 9.0
.target sm_100
.address_size 64

	// .globl	_Z9reduce_v3ILi128EEvPfS0_
// _ZZ9reduce_v3ILi128EEvPfS0_E4smem has been demoted

.visible .entry _Z9reduce_v3ILi128EEvPfS0_(
	.param .u64 .ptr .align 1 _Z9reduce_v3ILi128EEvPfS0__param_0,
	.param .u64 .ptr .align 1 _Z9reduce_v3ILi128EEvPfS0__param_1
)
{
	.reg .pred 	%p<5>;
	.reg .b32 	%r<16>;
	.reg .b32 	%f<8>;
	.reg .b64 	%rd<11>;
	// demoted variable
	.shared .align 4 .b8 _ZZ9reduce_v3ILi128EEvPfS0_E4smem[512];
	ld.param.u64 	%rd2, [_Z9reduce_v3ILi128EEvPfS0__param_0];
	ld.param.u64 	%rd1, [_Z9reduce_v3ILi128EEvPfS0__param_1];
	cvta.to.global.u64 	%rd3, %rd2;
	mov.u32 	%r1, %tid.x;
	mov.u32 	%r2, %ctaid.x;
	mov.u32 	%r15, %ntid.x;
	mul.lo.s32 	%r7, %r15, %r2;
	shl.b32 	%r8, %r7, 1;
	add.s32 	%r9, %r8, %r1;
	mul.wide.u32 	%rd4, %r9, 4;
	add.s64 	%rd5, %rd3, %rd4;
	ld.global.f32 	%f1, [%rd5];
	add.s32 	%r10, %r9, 128;
	mul.wide.u32 	%rd6, %r10, 4;
	add.s64 	%rd7, %rd3, %rd6;
	ld.global.f32 	%f2, [%rd7];
	add.f32 	%f3, %f1, %f2;
	shl.b32 	%r11, %r1, 2;
	mov.u32 	%r12, _ZZ9reduce_v3ILi128EEvPfS0_E4smem;
	add.s32 	%r4, %r12, %r11;
	st.shared.f32 	[%r4], %f3;
	setp.lt.u32 	%p1, %r15, 2;
	@%p1 bra 	$L__BB0_4;
$L__BB0_1:
	shr.u32 	%r6, %r15, 1;
	setp.ge.u32 	%p2, %r1, %r6;
	@%p2 bra 	$L__BB0_3;
	shl.b32 	%r13, %r6, 2;
	add.s32 	%r14, %r4, %r13;
	ld.shared.f32 	%f4, [%r14];
	ld.shared.f32 	%f5, [%r4];
	add.f32 	%f6, %f4, %f5;
	st.shared.f32 	[%r4], %f6;
$L__BB0_3:
	bar.sync 	0;
	setp.gt.u32 	%p3, %r15, 3;
	mov.u32 	%r15, %r6;
	@%p3 bra 	$L__BB0_1;
$L__BB0_4:
	setp.ne.s32 	%p4, %r1, 0;
	@%p4 bra 	$L__BB0_6;
	ld.shared.f32 	%f7, [_ZZ9reduce_v3ILi128EEvPfS0_E4smem];
	cvta.to.global.u64 	%rd8, %rd1;
	mul.wide.u32 	%rd9, %r2, 4;
	add.s64 	%rd10, %rd8, %rd9;
	st.global.f32 	[%rd10], %f7;
$L__BB0_6:
	ret;

}


// ===== COMPILED SASS (sm_100) =====

	.target	sm_100

	.elftype	@"ET_EXEC"


//--------------------- .note.nv.tkinfo           --------------------------
	.section	.note.nv.tkinfo,"",@"SHT_NOTE"
	.sectionflags	@"SHF_NOTE_NV_TKINFO"
	.tkinfo
        /*0018*/ 	.word	0x00000002
        /*0030*/ 	.string	""
        /*0030*/ 	.string	"ptxas"
        /*0030*/ 	.string	"Cuda compilation tools, release 13.0, V13.0.88"
        /*0030*/ 	.string	"Build cuda_13.0.r13.0/compiler.36424714_0"
        /*0030*/ 	.string	"-arch sm_100 -m 64 "



//--------------------- .note.nv.cuinfo           --------------------------
	.section	.note.nv.cuinfo,"",@"SHT_NOTE"
	.sectionflags	@"SHF_NOTE_NV_CUINFO"
        /*0018*/ 	.short	0x0002
        /*001a*/ 	.short	0x0064
        /*001c*/ 	.short	0x0082
	.zero		2


//--------------------- .nv.info                  --------------------------
	.section	.nv.info,"",@"SHT_CUDA_INFO"
	.align	4


	//----- nvinfo : EIATTR_REGCOUNT
	.align		4
        /*0000*/ 	.byte	0x04, 0x2f
        /*0002*/ 	.short	(.L_1 - .L_0)
	.align		4
.L_0:
        /*0004*/ 	.word	index@(_Z9reduce_v3ILi128EEvPfS0_)
        /*0008*/ 	.word	0x0000000e


	//----- nvinfo : EIATTR_FRAME_SIZE
	.align		4
.L_1:
        /*000c*/ 	.byte	0x04, 0x11
        /*000e*/ 	.short	(.L_3 - .L_2)
	.align		4
.L_2:
        /*0010*/ 	.word	index@(_Z9reduce_v3ILi128EEvPfS0_)
        /*0014*/ 	.word	0x00000000


	//----- nvinfo : EIATTR_MIN_STACK_SIZE
	.align		4
.L_3:
        /*0018*/ 	.byte	0x04, 0x12
        /*001a*/ 	.short	(.L_5 - .L_4)
	.align		4
.L_4:
        /*001c*/ 	.word	index@(_Z9reduce_v3ILi128EEvPfS0_)
        /*0020*/ 	.word	0x00000000
.L_5:


//--------------------- .nv.compat                --------------------------
	.section	.nv.compat,"",@"SHT_CUDA_COMPAT_INFO"
	.align	4
        /*0000*/ 	.byte	0x02, 0x09, 0x00, 0x00, 0x02, 0x02, 0x01, 0x00, 0x02, 0x05, 0x05, 0x00, 0x03, 0x07, 0x01, 0x01
        /*0010*/ 	.byte	0x02, 0x03, 0x00, 0x00, 0x02, 0x06, 0x01, 0x00, 0x04, 0x0b, 0x08, 0x00, 0x09, 0x00, 0x00, 0x00
        /*0020*/ 	.byte	0x00, 0x00, 0x00, 0x00


//--------------------- .nv.info._Z9reduce_v3ILi128EEvPfS0_ --------------------------
	.section	.nv.info._Z9reduce_v3ILi128EEvPfS0_,"",@"SHT_CUDA_INFO"
	.sectionflags	@""
	.align	4


	//----- nvinfo : EIATTR_CUDA_API_VERSION
	.align		4
        /*0000*/ 	.byte	0x04, 0x37
        /*0002*/ 	.short	(.L_7 - .L_6)
.L_6:
        /*0004*/ 	.word	0x00000082


	//----- nvinfo : EIATTR_KPARAM_INFO
	.align		4
.L_7:
        /*0008*/ 	.byte	0x04, 0x17
        /*000a*/ 	.short	(.L_9 - .L_8)
.L_8:
        /*000c*/ 	.word	0x00000000
        /*0010*/ 	.short	0x0001
        /*0012*/ 	.short	0x0008
        /*0014*/ 	.byte	0x00, 0xf5, 0x21, 0x00


	//----- nvinfo : EIATTR_KPARAM_INFO
	.align		4
.L_9:
        /*0018*/ 	.byte	0x04, 0x17
        /*001a*/ 	.short	(.L_11 - .L_10)
.L_10:
        /*001c*/ 	.word	0x00000000
        /*0020*/ 	.short	0x0000
        /*0022*/ 	.short	0x0000
        /*0024*/ 	.byte	0x00, 0xf5, 0x21, 0x00


	//----- nvinfo : EIATTR_SPARSE_MMA_MASK
	.align		4
.L_11:
        /*0028*/ 	.byte	0x03, 0x50
        /*002a*/ 	.short	0x0000


	//----- nvinfo : EIATTR_MAXREG_COUNT
	.align		4
        /*002c*/ 	.byte	0x03, 0x1b
        /*002e*/ 	.short	0x00ff


	//----- nvinfo : EIATTR_NUM_BARRIERS
	.align		4
        /*0030*/ 	.byte	0x02, 0x4c
        /*0032*/ 	.byte	0x01
	.zero		1


	//----- nvinfo : EIATTR_MERCURY_ISA_VERSION
	.align		4
        /*0034*/ 	.byte	0x03, 0x5f
        /*0036*/ 	.short	0x0101


	//----- nvinfo : EIATTR_VRC_CTA_INIT_COUNT
	.align		4
        /*0038*/ 	.byte	0x02, 0x4a
	.zero		1
	.zero		1


	//----- nvinfo : EIATTR_EXIT_INSTR_OFFSETS
	.align		4
        /*003c*/ 	.byte	0x04, 0x1c
        /*003e*/ 	.short	(.L_13 - .L_12)


	//   ....[0]....
.L_12:
        /*0040*/ 	.word	0x00000220


	//   ....[1]....
        /*0044*/ 	.word	0x000002a0


	//----- nvinfo : EIATTR_CBANK_PARAM_SIZE
	.align		4
.L_13:
        /*0048*/ 	.byte	0x03, 0x19
        /*004a*/ 	.short	0x0010


	//----- nvinfo : EIATTR_PARAM_CBANK
	.align		4
        /*004c*/ 	.byte	0x04, 0x0a
        /*004e*/ 	.short	(.L_15 - .L_14)
	.align		4
.L_14:
        /*0050*/ 	.word	index@(.nv.constant0._Z9reduce_v3ILi128EEvPfS0_)
        /*0054*/ 	.short	0x0380
        /*0056*/ 	.short	0x0010


	//----- nvinfo : EIATTR_SW_WAR
	.align		4
.L_15:
        /*0058*/ 	.byte	0x04, 0x36
        /*005a*/ 	.short	(.L_17 - .L_16)
.L_16:
        /*005c*/ 	.word	0x00000008
.L_17:


//--------------------- .nv.callgraph             --------------------------
	.section	.nv.callgraph,"",@"SHT_CUDA_CALLGRAPH"
	.align	4
	.sectionentsize	8
	.align		4
        /*0000*/ 	.word	0x00000000
	.align		4
        /*0004*/ 	.word	0xffffffff
	.align		4
        /*0008*/ 	.word	0x00000000
	.align		4
        /*000c*/ 	.word	0xfffffffe
	.align		4
        /*0010*/ 	.word	0x00000000
	.align		4
        /*0014*/ 	.word	0xfffffffd
	.align		4
        /*0018*/ 	.word	0x00000000
	.align		4
        /*001c*/ 	.word	0xfffffffc


//--------------------- .text._Z9reduce_v3ILi128EEvPfS0_ --------------------------
	.section	.text._Z9reduce_v3ILi128EEvPfS0_,"ax",@progbits
	.align	128
        .global         _Z9reduce_v3ILi128EEvPfS0_
        .type           _Z9reduce_v3ILi128EEvPfS0_,@function
        .size           _Z9reduce_v3ILi128EEvPfS0_,(.L_x_3 - _Z9reduce_v3ILi128EEvPfS0_)
        .other          _Z9reduce_v3ILi128EEvPfS0_,@"STO_CUDA_ENTRY STV_DEFAULT"
_Z9reduce_v3ILi128EEvPfS0_:
.text._Z9reduce_v3ILi128EEvPfS0_:
[----:B------:R-:W-:Y:S01]  /*0000*/  LDC R1, c[0x0][0x37c] ;  /* 0x0000df00ff017b82 */ /* 0x000fe20000000800 */
[----:B------:R-:W0:Y:S01]  /*0010*/  S2R R11, SR_CTAID.X ;  /* 0x00000000000b7919 */ /* 0x000e220000002500 */
[----:B------:R-:W0:Y:S06]  /*0020*/  LDCU UR8, c[0x0][0x360] ;  /* 0x00006c00ff0877ac */ /* 0x000e2c0008000800 */
[----:B------:R-:W1:Y:S01]  /*0030*/  LDC.64 R4, c[0x0][0x380] ;  /* 0x0000e000ff047b82 */ /* 0x000e620000000a00 */
[----:B------:R-:W2:Y:S01]  /*0040*/  S2R R9, SR_TID.X ;  /* 0x0000000000097919 */ /* 0x000ea20000002100 */
[----:B------:R-:W3:Y:S01]  /*0050*/  LDCU.64 UR6, c[0x0][0x358] ;  /* 0x00006b00ff0677ac */ /* 0x000ee20008000a00 */
[----:B0-----:R-:W-:-:S05]  /*0060*/  IMAD R0, R11, UR8, RZ ;  /* 0x000000080b007c24 */ /* 0x001fca000f8e02ff */
[----:B--2---:R-:W-:-:S04]  /*0070*/  LEA R3, R0, R9, 0x1 ;  /* 0x0000000900037211 */ /* 0x004fc800078e08ff */
[C---:B------:R-:W-:Y:S01]  /*0080*/  IADD3 R7, PT, PT, R3.reuse, 0x80, RZ ;  /* 0x0000008003077810 */ /* 0x040fe20007ffe0ff */
[----:B-1----:R-:W-:-:S04]  /*0090*/  IMAD.WIDE.U32 R2, R3, 0x4, R4 ;  /* 0x0000000403027825 */ /* 0x002fc800078e0004 */
[----:B------:R-:W-:Y:S02]  /*00a0*/  IMAD.WIDE.U32 R4, R7, 0x4, R4 ;  /* 0x0000000407047825 */ /* 0x000fe400078e0004 */
[----:B---3--:R-:W2:Y:S04]  /*00b0*/  LDG.E R2, desc[UR6][R2.64] ;  /* 0x0000000602027981 */ /* 0x008ea8000c1e1900 */
[----:B------:R-:W2:Y:S01]  /*00c0*/  LDG.E R5, desc[UR6][R4.64] ;  /* 0x0000000604057981 */ /* 0x000ea2000c1e1900 */
[----:B------:R-:W0:Y:S01]  /*00d0*/  S2UR UR5, SR_CgaCtaId ;  /* 0x00000000000579c3 */ /* 0x000e220000008800 */
[----:B------:R-:W-:Y:S01]  /*00e0*/  UMOV UR4, 0x400 ;  /* 0x0000040000047882 */ /* 0x000fe20000000000 */
[----:B------:R-:W-:Y:S01]  /*00f0*/  UISETP.GE.U32.AND UP0, UPT, UR8, 0x2, UPT ;  /* 0x000000020800788c */ /* 0x000fe2000bf06070 */
[----:B------:R-:W-:Y:S01]  /*0100*/  ISETP.NE.AND P0, PT, R9, RZ, PT ;  /* 0x000000ff0900720c */ /* 0x000fe20003f05270 */
[----:B0-----:R-:W-:-:S06]  /*0110*/  ULEA UR4, UR5, UR4, 0x18 ;  /* 0x0000000405047291 */ /* 0x001fcc000f8ec0ff */
[----:B------:R-:W-:Y:S01]  /*0120*/  LEA R7, R9, UR4, 0x2 ;  /* 0x0000000409077c11 */ /* 0x000fe2000f8e10ff */
[----:B--2---:R-:W-:-:S05]  /*0130*/  FADD R0, R2, R5 ;  /* 0x0000000502007221 */ /* 0x004fca0000000000 */
[----:B------:R0:W-:Y:S01]  /*0140*/  STS [R7], R0 ;  /* 0x0000000007007388 */ /* 0x0001e20000000800 */
[----:B------:R-:W-:Y:S05]  /*0150*/  BRA.U !UP0, `(.L_x_0) ;  /* 0x0000000108307547 */ /* 0x000fea000b800000 */
[----:B0-----:R-:W-:-:S07]  /*0160*/  IMAD.U32 R0, RZ, RZ, UR8 ;  /* 0x00000008ff007e24 */ /* 0x001fce000f8e00ff */
.L_x_1:
[----:B------:R-:W-:-:S04]  /*0170*/  SHF.R.U32.HI R6, RZ, 0x1, R0 ;  /* 0x00000001ff067819 */ /* 0x000fc80000011600 */
[----:B------:R-:W-:-:S13]  /*0180*/  ISETP.GE.U32.AND P1, PT, R9, R6, PT ;  /* 0x000000060900720c */ /* 0x000fda0003f26070 */
[----:B------:R-:W-:Y:S01]  /*0190*/  @!P1 LEA R2, R6, R7, 0x2 ;  /* 0x0000000706029211 */ /* 0x000fe200078e10ff */
[----:B------:R-:W-:Y:S05]  /*01a0*/  @!P1 LDS R3, [R7] ;  /* 0x0000000007039984 */ /* 0x000fea0000000800 */
[----:B------:R-:W0:Y:S02]  /*01b0*/  @!P1 LDS R2, [R2] ;  /* 0x0000000002029984 */ /* 0x000e240000000800 */
[----:B0-----:R-:W-:-:S05]  /*01c0*/  @!P1 FADD R4, R2, R3 ;  /* 0x0000000302049221 */ /* 0x001fca0000000000 */
[----:B------:R1:W-:Y:S01]  /*01d0*/  @!P1 STS [R7], R4 ;  /* 0x0000000407009388 */ /* 0x0003e20000000800 */
[----:B------:R-:W-:Y:S01]  /*01e0*/  BAR.SYNC.DEFER_BLOCKING 0x0 ;  /* 0x0000000000007b1d */ /* 0x000fe20000010000 */
[----:B------:R-:W-:Y:S01]  /*01f0*/  ISETP.GT.U32.AND P1, PT, R0, 0x3, PT ;  /* 0x000000030000780c */ /* 0x000fe20003f24070 */
[----:B------:R-:W-:-:S12]  /*0200*/  IMAD.MOV.U32 R0, RZ, RZ, R6 ;  /* 0x000000ffff007224 */ /* 0x000fd800078e0006 */
[----:B-1----:R-:W-:Y:S05]  /*0210*/  @P1 BRA `(.L_x_1) ;  /* 0xfffffffc00d41947 */ /* 0x002fea000383ffff */
.L_x_0:
[----:B------:R-:W-:Y:S05]  /*0220*/  @P0 EXIT ;  /* 0x000000000000094d */ /* 0x000fea0003800000 */
[----:B------:R-:W1:Y:S01]  /*0230*/  S2UR UR5, SR_CgaCtaId ;  /* 0x00000000000579c3 */ /* 0x000e620000008800 */
[----:B------:R-:W-:-:S07]  /*0240*/  UMOV UR4, 0x400 ;  /* 0x0000040000047882 */ /* 0x000fce0000000000 */
[----:B------:R-:W2:Y:S01]  /*0250*/  LDC.64 R2, c[0x0][0x388] ;  /* 0x0000e200ff027b82 */ /* 0x000ea20000000a00 */
[----:B-1----:R-:W-:Y:S01]  /*0260*/  ULEA UR4, UR5, UR4, 0x18 ;  /* 0x0000000405047291 */ /* 0x002fe2000f8ec0ff */
[----:B--2---:R-:W-:-:S08]  /*0270*/  IMAD.WIDE.U32 R2, R11, 0x4, R2 ;  /* 0x000000040b027825 */ /* 0x004fd000078e0002 */
[----:B------:R-:W1:Y:S04]  /*0280*/  LDS R5, [UR4] ;  /* 0x00000004ff057984 */ /* 0x000e680008000800 */
[----:B-1----:R-:W-:Y:S01]  /*0290*/  STG.E desc[UR6][R2.64], R5 ;  /* 0x0000000502007986 */ /* 0x002fe2000c101906 */
[----:B------:R-:W-:Y:S05]  /*02a0*/  EXIT ;  /* 0x000000000000794d */ /* 0x000fea0003800000 */
.L_x_2:
[----:B------:R-:W-:-:S00]  /*02b0*/  BRA `(.L_x_2) ;  /* 0xfffffffc00fc7947 */ /* 0x000fc0000383ffff */
[----:B------:R-:W-:-:S00]  /*02c0*/  NOP ;  /* 0x0000000000007918 */ /* 0x000fc00000000000 */
        /* <DEDUP_REMOVED lines=11> */
.L_x_3:


//--------------------- .nv.shared._Z9reduce_v3ILi128EEvPfS0_ --------------------------
	.section	.nv.shared._Z9reduce_v3ILi128EEvPfS0_,"aw",@nobits
	.sectionflags	@""
	.align	4
.nv.shared._Z9reduce_v3ILi128EEvPfS0_:
	.zero		1536


//--------------------- .nv.shared.reserved.0     --------------------------
	.section	.nv.shared.reserved.0,"aw",@nobits
	.weak		__nv_reservedSMEM_offset_0_alias
	.size		__nv_reservedSMEM_offset_0_alias, 0, 64
	.other		__nv_reservedSMEM_offset_0_alias,@"STO_CUDA_RESERVED_SHARED STV_DEFAULT"
__nv_reservedSMEM_offset_0_alias:
	.zero		0
	.zero		64


//--------------------- .nv.constant0._Z9reduce_v3ILi128EEvPfS0_ --------------------------
	.section	.nv.constant0._Z9reduce_v3ILi128EEvPfS0_,"a",@progbits
	.sectionflags	@""
	.align	4
.nv.constant0._Z9reduce_v3ILi128EEvPfS0_:
	.zero		912


//--------------------- SYMBOLS --------------------------

	.type		.nv.reservedSmem.offset0,@object
	.size		.nv.reservedSmem.offset0,0x4
	.type		.nv.reservedSmem.cap,@object
	.size		.nv.reservedSmem.cap,0x4
